//
// Generated by NVIDIA NVVM Compiler
//
// Compiler Build ID: CL-36424714
// Cuda compilation tools, release 13.0, V13.0.88
// Based on NVVM 20.0.0
//

.version 9.0
.target sm_100
.address_size 64

	// .globl	_Z12demo1_kernelv
.extern .func  (.param .b32 func_retval0) vprintf
(
	.param .b64 vprintf_param_0,
	.param .b64 vprintf_param_1
)
;
// static_shared_memory has been demoted
// static_shared_memory2 has been demoted
// _ZZ12demo2_kernelvE13shared_value1 has been demoted
// _ZZ12demo2_kernelvE13shared_value2 has been demoted
.global .align 1 .b8 $str[27] = {115, 116, 97, 116, 105, 99, 95, 115, 104, 97, 114, 101, 100, 95, 109, 101, 109, 111, 114, 121, 32, 61, 32, 37, 112, 10};
.global .align 1 .b8 $str$1[28] = {115, 116, 97, 116, 105, 99, 95, 115, 104, 97, 114, 101, 100, 95, 109, 101, 109, 111, 114, 121, 50, 32, 61, 32, 37, 112, 10};
.global .align 1 .b8 $str$2[28] = {100, 121, 110, 97, 109, 105, 99, 95, 115, 104, 97, 114, 101, 100, 95, 109, 101, 109, 111, 114, 121, 32, 61, 32, 37, 112, 10};
.extern .shared .align 16 .b8 dynamic_shared_memory[];
.global .align 1 .b8 $str$3[29] = {100, 121, 110, 97, 109, 105, 99, 95, 115, 104, 97, 114, 101, 100, 95, 109, 101, 109, 111, 114, 121, 50, 32, 61, 32, 37, 112, 10};
.extern .shared .align 16 .b8 dynamic_shared_memory2[];
.global .align 1 .b8 $str$4[13] = {82, 117, 110, 32, 107, 101, 114, 110, 101, 108, 46, 10};
.global .align 1 .b8 $str$5[55] = {37, 100, 46, 37, 100, 46, 32, 115, 104, 97, 114, 101, 100, 95, 118, 97, 108, 117, 101, 49, 32, 61, 32, 37, 100, 91, 37, 112, 93, 44, 32, 115, 104, 97, 114, 101, 100, 95, 118, 97, 108, 117, 101, 50, 32, 61, 32, 37, 100, 91, 37, 112, 93, 10};

.visible .entry _Z12demo1_kernelv()
{
	.local .align 8 .b8 	__local_depot0[8];
	.reg .b64 	%SP;
	.reg .b64 	%SPL;
	.reg .pred 	%p<2>;
	.reg .b32 	%r<18>;
	.reg .b64 	%rd<21>;
	// demoted variable
	.shared .align 1 .b8 static_shared_memory[6144];
	// demoted variable
	.shared .align 1 .b8 static_shared_memory2[2];
	mov.u64 	%SPL, __local_depot0;
	cvta.local.u64 	%SP, %SPL;
	add.u64 	%rd1, %SP, 0;
	add.u64 	%rd2, %SPL, 0;
	mov.u32 	%r1, static_shared_memory;
	cvt.u64.u32 	%rd3, %r1;
	cvta.shared.u64 	%rd4, %rd3;
	st.local.u64 	[%rd2], %rd4;
	mov.u64 	%rd5, $str;
	cvta.global.u64 	%rd6, %rd5;
	{ // callseq 0, 0
	.param .b64 param0;
	st.param.b64 	[param0], %rd6;
	.param .b64 param1;
	st.param.b64 	[param1], %rd1;
	.param .b32 retval0;
	call.uni (retval0), 
	vprintf, 
	(
	param0, 
	param1
	);
	ld.param.b32 	%r2, [retval0];
	} // callseq 0
	mov.u32 	%r4, static_shared_memory2;
	cvt.u64.u32 	%rd7, %r4;
	cvta.shared.u64 	%rd8, %rd7;
	st.local.u64 	[%rd2], %rd8;
	mov.u64 	%rd9, $str$1;
	cvta.global.u64 	%rd10, %rd9;
	{ // callseq 1, 0
	.param .b64 param0;
	st.param.b64 	[param0], %rd10;
	.param .b64 param1;
	st.param.b64 	[param1], %rd1;
	.param .b32 retval0;
	call.uni (retval0), 
	vprintf, 
	(
	param0, 
	param1
	);
	ld.param.b32 	%r5, [retval0];
	} // callseq 1
	mov.u32 	%r7, dynamic_shared_memory;
	cvt.u64.u32 	%rd11, %r7;
	cvta.shared.u64 	%rd12, %rd11;
	st.local.u64 	[%rd2], %rd12;
	mov.u64 	%rd13, $str$2;
	cvta.global.u64 	%rd14, %rd13;
	{ // callseq 2, 0
	.param .b64 param0;
	st.param.b64 	[param0], %rd14;
	.param .b64 param1;
	st.param.b64 	[param1], %rd1;
	.param .b32 retval0;
	call.uni (retval0), 
	vprintf, 
	(
	param0, 
	param1
	);
	ld.param.b32 	%r8, [retval0];
	} // callseq 2
	mov.u32 	%r10, dynamic_shared_memory2;
	cvt.u64.u32 	%rd15, %r10;
	cvta.shared.u64 	%rd16, %rd15;
	st.local.u64 	[%rd2], %rd16;
	mov.u64 	%rd17, $str$3;
	cvta.global.u64 	%rd18, %rd17;
	{ // callseq 3, 0
	.param .b64 param0;
	st.param.b64 	[param0], %rd18;
	.param .b64 param1;
	st.param.b64 	[param1], %rd1;
	.param .b32 retval0;
	call.uni (retval0), 
	vprintf, 
	(
	param0, 
	param1
	);
	ld.param.b32 	%r11, [retval0];
	} // callseq 3
	mov.u32 	%r13, %ctaid.x;
	mov.u32 	%r14, %tid.x;
	or.b32  	%r15, %r13, %r14;
	setp.ne.s32 	%p1, %r15, 0;
	@%p1 bra 	$L__BB0_2;
	mov.u64 	%rd19, $str$4;
	cvta.global.u64 	%rd20, %rd19;
	{ // callseq 4, 0
	.param .b64 param0;
	st.param.b64 	[param0], %rd20;
	.param .b64 param1;
	st.param.b64 	[param1], 0;
	.param .b32 retval0;
	call.uni (retval0), 
	vprintf, 
	(
	param0, 
	param1
	);
	ld.param.b32 	%r16, [retval0];
	} // callseq 4
$L__BB0_2:
	ret;

}
	// .globl	_Z12demo2_kernelv
.visible .entry _Z12demo2_kernelv()
{
	.local .align 8 .b8 	__local_depot1[40];
	.reg .b64 	%SP;
	.reg .b64 	%SPL;
	.reg .pred 	%p<3>;
	.reg .b32 	%r<14>;
	.reg .b64 	%rd<9>;
	// demoted variable
	.shared .align 4 .u32 _ZZ12demo2_kernelvE13shared_value1;
	// demoted variable
	.shared .align 4 .u32 _ZZ12demo2_kernelvE13shared_value2;
	mov.u64 	%SPL, __local_depot1;
	cvta.local.u64 	%SP, %SPL;
	mov.u32 	%r1, %tid.x;
	setp.ne.s32 	%p1, %r1, 0;
	@%p1 bra 	$L__BB1_4;
	mov.u32 	%r2, %ctaid.x;
	setp.ne.s32 	%p2, %r2, 0;
	@%p2 bra 	$L__BB1_3;
	mov.b32 	%r5, 123;
	st.shared.u32 	[_ZZ12demo2_kernelvE13shared_value1], %r5;
	mov.b32 	%r6, 64;
	st.shared.u32 	[_ZZ12demo2_kernelvE13shared_value2], %r6;
	bra.uni 	$L__BB1_4;
$L__BB1_3:
	mov.b32 	%r3, 456;
	st.shared.u32 	[_ZZ12demo2_kernelvE13shared_value1], %r3;
	mov.b32 	%r4, 89;
	st.shared.u32 	[_ZZ12demo2_kernelvE13shared_value2], %r4;
$L__BB1_4:
	add.u64 	%rd1, %SP, 0;
	add.u64 	%rd2, %SPL, 0;
	bar.sync 	0;
	mov.u32 	%r7, %ctaid.x;
	mov.u32 	%r8, _ZZ12demo2_kernelvE13shared_value1;
	ld.shared.u32 	%r9, [_ZZ12demo2_kernelvE13shared_value1];
	mov.u32 	%r10, _ZZ12demo2_kernelvE13shared_value2;
	ld.shared.u32 	%r11, [_ZZ12demo2_kernelvE13shared_value2];
	st.local.v2.u32 	[%rd2], {%r7, %r1};
	st.local.u32 	[%rd2+8], %r9;
	cvt.u64.u32 	%rd3, %r8;
	cvta.shared.u64 	%rd4, %rd3;
	st.local.u64 	[%rd2+16], %rd4;
	st.local.u32 	[%rd2+24], %r11;
	cvt.u64.u32 	%rd5, %r10;
	cvta.shared.u64 	%rd6, %rd5;
	st.local.u64 	[%rd2+32], %rd6;
	mov.u64 	%rd7, $str$5;
	cvta.global.u64 	%rd8, %rd7;
	{ // callseq 5, 0
	.param .b64 param0;
	st.param.b64 	[param0], %rd8;
	.param .b64 param1;
	st.param.b64 	[param1], %rd1;
	.param .b32 retval0;
	call.uni (retval0), 
	vprintf, 
	(
	param0, 
	param1
	);
	ld.param.b32 	%r12, [retval0];
	} // callseq 5
	ret;

}


// ===== COMPILED SASS (sm_100) =====

	.target	sm_100

	.elftype	@"ET_EXEC"


//--------------------- .note.nv.tkinfo           --------------------------
	.section	.note.nv.tkinfo,"",@"SHT_NOTE"
	.sectionflags	@"SHF_NOTE_NV_TKINFO"
	.tkinfo
        /*0018*/ 	.word	0x00000002
        /*0030*/ 	.string	""
        /*0030*/ 	.string	"ptxas"
        /*0030*/ 	.string	"Cuda compilation tools, release 13.0, V13.0.88"
        /*0030*/ 	.string	"Build cuda_13.0.r13.0/compiler.36424714_0"
        /*0030*/ 	.string	"-arch sm_100 -m 64 "



//--------------------- .note.nv.cuinfo           --------------------------
	.section	.note.nv.cuinfo,"",@"SHT_NOTE"
	.sectionflags	@"SHF_NOTE_NV_CUINFO"
        /*0018*/ 	.short	0x0002
        /*001a*/ 	.short	0x0064
        /*001c*/ 	.short	0x0082
	.zero		2


//--------------------- .nv.info                  --------------------------
	.section	.nv.info,"",@"SHT_CUDA_INFO"
	.align	4


	//----- nvinfo : EIATTR_REGCOUNT
	.align		4
        /*0000*/ 	.byte	0x04, 0x2f
        /*0002*/ 	.short	(.L_7 - .L_6)
	.align		4
.L_6:
        /*0004*/ 	.word	index@(_Z12demo1_kernelv)
        /*0008*/ 	.word	0x00000018


	//----- nvinfo : EIATTR_FRAME_SIZE
	.align		4
.L_7:
        /*000c*/ 	.byte	0x04, 0x11
        /*000e*/ 	.short	(.L_9 - .L_8)
	.align		4
.L_8:
        /*0010*/ 	.word	index@(_Z12demo1_kernelv)
        /*0014*/ 	.word	0x00000008


	//----- nvinfo : EIATTR_REGCOUNT
	.align		4
.L_9:
        /*0018*/ 	.byte	0x04, 0x2f
        /*001a*/ 	.short	(.L_11 - .L_10)
	.align		4
.L_10:
        /*001c*/ 	.word	index@(_Z12demo2_kernelv)
        /*0020*/ 	.word	0x00000018


	//----- nvinfo : EIATTR_FRAME_SIZE
	.align		4
.L_11:
        /*0024*/ 	.byte	0x04, 0x11
        /*0026*/ 	.short	(.L_13 - .L_12)
	.align		4
.L_12:
        /*0028*/ 	.word	index@(_Z12demo2_kernelv)
        /*002c*/ 	.word	0x00000028


	//----- nvinfo : EIATTR_MIN_STACK_SIZE
	.align		4
.L_13:
        /*0030*/ 	.byte	0x04, 0x12
        /*0032*/ 	.short	(.L_15 - .L_14)
	.align		4
.L_14:
        /*0034*/ 	.word	index@(_Z12demo2_kernelv)
        /*0038*/ 	.word	0x00000028


	//----- nvinfo : EIATTR_MIN_STACK_SIZE
	.align		4
.L_15:
        /*003c*/ 	.byte	0x04, 0x12
        /*003e*/ 	.short	(.L_17 - .L_16)
	.align		4
.L_16:
        /*0040*/ 	.word	index@(_Z12demo1_kernelv)
        /*0044*/ 	.word	0x00000008
.L_17:


//--------------------- .nv.compat                --------------------------
	.section	.nv.compat,"",@"SHT_CUDA_COMPAT_INFO"
	.align	4
        /*0000*/ 	.byte	0x02, 0x09, 0x00, 0x00, 0x02, 0x02, 0x01, 0x00, 0x02, 0x05, 0x05, 0x00, 0x03, 0x07, 0x01, 0x01
        /*0010*/ 	.byte	0x02, 0x03, 0x00, 0x00, 0x02, 0x06, 0x01, 0x00, 0x04, 0x0b, 0x08, 0x00, 0x09, 0x00, 0x00, 0x00
        /*0020*/ 	.byte	0x00, 0x00, 0x00, 0x00


//--------------------- .nv.info._Z12demo2_kernelv --------------------------
	.section	.nv.info._Z12demo2_kernelv,"",@"SHT_CUDA_INFO"
	.sectionflags	@""
	.align	4


	//----- nvinfo : EIATTR_CUDA_API_VERSION
	.align		4
        /*0000*/ 	.byte	0x04, 0x37
        /*0002*/ 	.short	(.L_19 - .L_18)
.L_18:
        /*0004*/ 	.word	0x00000082


	//----- nvinfo : EIATTR_SPARSE_MMA_MASK
	.align		4
.L_19:
        /*0008*/ 	.byte	0x03, 0x50
        /*000a*/ 	.short	0x0000


	//----- nvinfo : EIATTR_MAXREG_COUNT
	.align		4
        /*000c*/ 	.byte	0x03, 0x1b
        /*000e*/ 	.short	0x00ff


	//----- nvinfo : EIATTR_NUM_BARRIERS
	.align		4
        /*0010*/ 	.byte	0x02, 0x4c
        /*0012*/ 	.byte	0x01
	.zero		1


	//----- nvinfo : EIATTR_EXTERNS
	.align		4
        /*0014*/ 	.byte	0x04, 0x0f
        /*0016*/ 	.short	(.L_21 - .L_20)


	//   ....[0]....
	.align		4
.L_20:
        /*0018*/ 	.word	index@(vprintf)


	//----- nvinfo : EIATTR_MERCURY_ISA_VERSION
	.align		4
.L_21:
        /*001c*/ 	.byte	0x03, 0x5f
        /*001e*/ 	.short	0x0101


	//----- nvinfo : EIATTR_VRC_CTA_INIT_COUNT
	.align		4
        /*0020*/ 	.byte	0x02, 0x4a
	.zero		1
	.zero		1


	//----- nvinfo : EIATTR_SYSCALL_OFFSETS
	.align		4
        /*0024*/ 	.byte	0x04, 0x46
        /*0026*/ 	.short	(.L_23 - .L_22)


	//   ....[0]....
.L_22:
        /*0028*/ 	.word	0x00000330


	//----- nvinfo : EIATTR_EXIT_INSTR_OFFSETS
	.align		4
.L_23:
        /*002c*/ 	.byte	0x04, 0x1c
        /*002e*/ 	.short	(.L_25 - .L_24)


	//   ....[0]....
.L_24:
        /*0030*/ 	.word	0x00000340


	//----- nvinfo : EIATTR_CRS_STACK_SIZE
	.align		4
.L_25:
        /*0034*/ 	.byte	0x04, 0x1e
        /*0036*/ 	.short	(.L_27 - .L_26)
.L_26:
        /*0038*/ 	.word	0x00000000


	//----- nvinfo : EIATTR_SW_WAR
	.align		4
.L_27:
        /*003c*/ 	.byte	0x04, 0x36
        /*003e*/ 	.short	(.L_29 - .L_28)
.L_28:
        /*0040*/ 	.word	0x00000008
.L_29:


//--------------------- .nv.info._Z12demo1_kernelv --------------------------
	.section	.nv.info._Z12demo1_kernelv,"",@"SHT_CUDA_INFO"
	.sectionflags	@""
	.align	4


	//----- nvinfo : EIATTR_CUDA_API_VERSION
	.align		4
        /*0000*/ 	.byte	0x04, 0x37
        /*0002*/ 	.short	(.L_31 - .L_30)
.L_30:
        /*0004*/ 	.word	0x00000082


	//----- nvinfo : EIATTR_SPARSE_MMA_MASK
	.align		4
.L_31:
        /*0008*/ 	.byte	0x03, 0x50
        /*000a*/ 	.short	0x0000


	//----- nvinfo : EIATTR_MAXREG_COUNT
	.align		4
        /*000c*/ 	.byte	0x03, 0x1b
        /*000e*/ 	.short	0x00ff


	//----- nvinfo : EIATTR_EXTERNS
	.align		4
        /*0010*/ 	.byte	0x04, 0x0f
        /*0012*/ 	.short	(.L_33 - .L_32)


	//   ....[0]....
	.align		4
.L_32:
        /*0014*/ 	.word	index@(vprintf)


	//----- nvinfo : EIATTR_MERCURY_ISA_VERSION
	.align		4
.L_33:
        /*0018*/ 	.byte	0x03, 0x5f
        /*001a*/ 	.short	0x0101


	//----- nvinfo : EIATTR_VRC_CTA_INIT_COUNT
	.align		4
        /*001c*/ 	.byte	0x02, 0x4a
	.zero		1
	.zero		1


	//----- nvinfo : EIATTR_SYSCALL_OFFSETS
	.align		4
        /*0020*/ 	.byte	0x04, 0x46
        /*0022*/ 	.short	(.L_35 - .L_34)


	//   ....[0]....
.L_34:
        /*0024*/ 	.word	0x00000150


	//   ....[1]....
        /*0028*/ 	.word	0x00000240


	//   ....[2]....
        /*002c*/ 	.word	0x00000330


	//   ....[3]....
        /*0030*/ 	.word	0x00000420


	//   ....[4]....
        /*0034*/ 	.word	0x000004d0


	//----- nvinfo : EIATTR_EXIT_INSTR_OFFSETS
	.align		4
.L_35:
        /*0038*/ 	.byte	0x04, 0x1c
        /*003a*/ 	.short	(.L_37 - .L_36)


	//   ....[0]....
.L_36:
        /*003c*/ 	.word	0x00000460


	//   ....[1]....
        /*0040*/ 	.word	0x000004e0


	//----- nvinfo : EIATTR_CRS_STACK_SIZE
	.align		4
.L_37:
        /*0044*/ 	.byte	0x04, 0x1e
        /*0046*/ 	.short	(.L_39 - .L_38)
.L_38:
        /*0048*/ 	.word	0x00000000


	//----- nvinfo : EIATTR_SW_WAR
	.align		4
.L_39:
        /*004c*/ 	.byte	0x04, 0x36
        /*004e*/ 	.short	(.L_41 - .L_40)
.L_40:
        /*0050*/ 	.word	0x00000008
.L_41:


//--------------------- .nv.callgraph             --------------------------
	.section	.nv.callgraph,"",@"SHT_CUDA_CALLGRAPH"
	.align	4
	.sectionentsize	8
	.align		4
        /*0000*/ 	.word	0x00000000
	.align		4
        /*0004*/ 	.word	0xffffffff
	.align		4
        /*0008*/ 	.word	index@(_Z12demo2_kernelv)
	.align		4
        /*000c*/ 	.word	index@(vprintf)
	.align		4
        /*0010*/ 	.word	index@(_Z12demo1_kernelv)
	.align		4
        /*0014*/ 	.word	index@(vprintf)
	.align		4
        /*0018*/ 	.word	0x00000000
	.align		4
        /*001c*/ 	.word	0xfffffffe
	.align		4
        /*0020*/ 	.word	0x00000000
	.align		4
        /*0024*/ 	.word	0xfffffffd
	.align		4
        /*0028*/ 	.word	0x00000000
	.align		4
        /*002c*/ 	.word	0xfffffffc


//--------------------- .nv.constant4             --------------------------
	.section	.nv.constant4,"a",@progbits
	.align	8
	.align		8
.nv.constant4:
        /*0000*/ 	.dword	vprintf
	.align		8
        /*0008*/ 	.dword	$str
	.align		8
        /*0010*/ 	.dword	$str$1
	.align		8
        /*0018*/ 	.dword	$str$2
	.align		8
        /*0020*/ 	.dword	$str$3
	.align		8
        /*0028*/ 	.dword	$str$4
	.align		8
        /*0030*/ 	.dword	$str$5


//--------------------- .text._Z12demo2_kernelv   --------------------------
	.section	.text._Z12demo2_kernelv,"ax",@progbits
	.align	128
        .global         _Z12demo2_kernelv
        .type           _Z12demo2_kernelv,@function
        .size           _Z12demo2_kernelv,(.L_x_11 - _Z12demo2_kernelv)
        .other          _Z12demo2_kernelv,@"STO_CUDA_ENTRY STV_DEFAULT"
_Z12demo2_kernelv:
.text._Z12demo2_kernelv:
[----:B------:R-:W0:Y:S01]  /*0000*/  LDC R1, c[0x0][0x37c] ;  /* 0x0000df00ff017b82 */ /* 0x000e220000000800 */
[----:B------:R-:W1:Y:S01]  /*0010*/  S2R R15, SR_TID.X ;  /* 0x00000000000f7919 */ /* 0x000e620000002100 */
[----:B------:R-:W2:Y:S01]  /*0020*/  LDCU UR4, c[0x0][0x2f8] ;  /* 0x00005f00ff0477ac */ /* 0x000ea20008000800 */
[----:B0-----:R-:W-:Y:S01]  /*0030*/  VIADD R1, R1, 0xffffffd8 ;  /* 0xffffffd801017836 */ /* 0x001fe20000000000 */
[----:B------:R-:W-:Y:S01]  /*0040*/  BSSY.RECONVERGENT B0, `(.L_x_0) ;  /* 0x0000016000007945 */ /* 0x000fe20003800200 */
[----:B------:R-:W0:Y:S03]  /*0050*/  LDCU UR5, c[0x0][0x2fc] ;  /* 0x00005f80ff0577ac */ /* 0x000e260008000800 */
[----:B--2---:R-:W-:-:S05]  /*0060*/  IADD3 R6, P1, PT, R1, UR4, RZ ;  /* 0x0000000401067c10 */ /* 0x004fca000ff3e0ff */
[----:B0-----:R-:W-:Y:S01]  /*0070*/  IMAD.X R7, RZ, RZ, UR5, P1 ;  /* 0x00000005ff077e24 */ /* 0x001fe200088e06ff */
[----:B-1----:R-:W-:-:S13]  /*0080*/  ISETP.NE.AND P0, PT, R15, RZ, PT ;  /* 0x000000ff0f00720c */ /* 0x002fda0003f05270 */
[----:B------:R-:W-:Y:S05]  /*0090*/  @P0 BRA `(.L_x_1) ;  /* 0x0000000000400947 */ /* 0x000fea0003800000 */
[----:B------:R-:W0:Y:S02]  /*00a0*/  S2UR UR4, SR_CTAID.X ;  /* 0x00000000000479c3 */ /* 0x000e240000002500 */
[----:B0-----:R-:W-:-:S09]  /*00b0*/  UISETP.NE.AND UP0, UPT, UR4, URZ, UPT ;  /* 0x000000ff0400728c */ /* 0x001fd2000bf05270 */
[----:B------:R-:W-:Y:S05]  /*00c0*/  BRA.U UP0, `(.L_x_2) ;  /* 0x00000001001c7547 */ /* 0x000fea000b800000 */
[----:B------:R-:W0:Y:S01]  /*00d0*/  S2UR UR5, SR_CgaCtaId ;  /* 0x00000000000579c3 */ /* 0x000e220000008800 */
[----:B------:R-:W-:Y:S01]  /*00e0*/  UMOV UR4, 0x400 ;  /* 0x0000040000047882 */ /* 0x000fe20000000000 */
[----:B------:R-:W-:Y:S02]  /*00f0*/  IMAD.MOV.U32 R2, RZ, RZ, 0x7b ;  /* 0x0000007bff027424 */ /* 0x000fe400078e00ff */
[----:B------:R-:W-:Y:S01]  /*0100*/  IMAD.MOV.U32 R3, RZ, RZ, 0x40 ;  /* 0x00000040ff037424 */ /* 0x000fe200078e00ff */
[----:B0-----:R-:W-:-:S09]  /*0110*/  ULEA UR4, UR5, UR4, 0x18 ;  /* 0x0000000405047291 */ /* 0x001fd2000f8ec0ff */
[----:B------:R0:W-:Y:S01]  /*0120*/  STS.64 [UR4], R2 ;  /* 0x00000002ff007988 */ /* 0x0001e20008000a04 */
[----:B------:R-:W-:Y:S05]  /*0130*/  BRA `(.L_x_1) ;  /* 0x0000000000187947 */ /* 0x000fea0003800000 */
.L_x_2:
[----:B------:R-:W0:Y:S01]  /*0140*/  S2UR UR5, SR_CgaCtaId ;  /* 0x00000000000579c3 */ /* 0x000e220000008800 */
[----:B------:R-:W-:Y:S01]  /*0150*/  UMOV UR4, 0x400 ;  /* 0x0000040000047882 */ /* 0x000fe20000000000 */
[----:B------:R-:W-:Y:S02]  /*0160*/  IMAD.MOV.U32 R2, RZ, RZ, 0x1c8 ;  /* 0x000001c8ff027424 */ /* 0x000fe400078e00ff */
[----:B------:R-:W-:Y:S01]  /*0170*/  IMAD.MOV.U32 R3, RZ, RZ, 0x59 ;  /* 0x00000059ff037424 */ /* 0x000fe200078e00ff */
[----:B0-----:R-:W-:-:S09]  /*0180*/  ULEA UR4, UR5, UR4, 0x18 ;  /* 0x0000000405047291 */ /* 0x001fd2000f8ec0ff */
[----:B------:R1:W-:Y:S03]  /*0190*/  STS.64 [UR4], R2 ;  /* 0x00000002ff007988 */ /* 0x0003e60008000a04 */
.L_x_1:
[----:B------:R-:W-:Y:S05]  /*01a0*/  BSYNC.RECONVERGENT B0 ;  /* 0x0000000000007941 */ /* 0x000fea0003800200 */
.L_x_0:
[----:B------:R-:W2:Y:S01]  /*01b0*/  S2R R9, SR_CgaCtaId ;  /* 0x0000000000097919 */ /* 0x000ea20000008800 */
[----:B------:R-:W-:Y:S01]  /*01c0*/  MOV R0, 0x400 ;  /* 0x0000040000007802 */ /* 0x000fe20000000f00 */
[----:B------:R-:W3:Y:S01]  /*01d0*/  LDCU.64 UR4, c[0x4][0x30] ;  /* 0x01000600ff0477ac */ /* 0x000ee20008000a00 */
[----:B------:R-:W4:Y:S01]  /*01e0*/  S2R R5, SR_SWINHI ;  /* 0x0000000000057919 */ /* 0x000f220000002f00 */
[----:B------:R-:W5:Y:S01]  /*01f0*/  S2R R14, SR_CTAID.X ;  /* 0x00000000000e7919 */ /* 0x000f620000002500 */
[----:B--2---:R-:W-:Y:S01]  /*0200*/  LEA R4, R9, R0, 0x18 ;  /* 0x0000000009047211 */ /* 0x004fe200078ec0ff */
[----:B------:R-:W-:Y:S01]  /*0210*/  BAR.SYNC.DEFER_BLOCKING 0x0 ;  /* 0x0000000000007b1d */ /* 0x000fe20000010000 */
[----:B------:R-:W-:-:S05]  /*0220*/  VIADD R0, R0, 0x4 ;  /* 0x0000000400007836 */ /* 0x000fca0000000000 */
[----:B------:R-:W-:Y:S02]  /*0230*/  LEA R0, R9, R0, 0x18 ;  /* 0x0000000009007211 */ /* 0x000fe400078ec0ff */
[----:B------:R-:W-:Y:S02]  /*0240*/  MOV R8, R4 ;  /* 0x0000000400087202 */ /* 0x000fe40000000f00 */
[-C--:B----4-:R-:W-:Y:S01]  /*0250*/  MOV R9, R5.reuse ;  /* 0x0000000500097202 */ /* 0x090fe20000000f00 */
[----:B-----5:R-:W-:Y:S01]  /*0260*/  STL.64 [R1], R14 ;  /* 0x0000000e01007387 */ /* 0x020fe20000100a00 */
[----:B------:R-:W-:Y:S02]  /*0270*/  MOV R10, R0 ;  /* 0x00000000000a7202 */ /* 0x000fe40000000f00 */
[----:B------:R-:W-:Y:S01]  /*0280*/  MOV R11, R5 ;  /* 0x00000005000b7202 */ /* 0x000fe20000000f00 */
[----:B---3--:R-:W-:Y:S01]  /*0290*/  IMAD.U32 R5, RZ, RZ, UR5 ;  /* 0x00000005ff057e24 */ /* 0x008fe2000f8e00ff */
[----:B------:R-:W-:Y:S01]  /*02a0*/  MOV R0, 0x0 ;  /* 0x0000000000007802 */ /* 0x000fe20000000f00 */
[----:B------:R-:W-:Y:S03]  /*02b0*/  STL.64 [R1+0x10], R8 ;  /* 0x0000100801007387 */ /* 0x000fe60000100a00 */
[----:B------:R2:W3:Y:S01]  /*02c0*/  LDC.64 R12, c[0x4][R0] ;  /* 0x01000000000c7b82 */ /* 0x0004e20000000a00 */
[----:B------:R-:W-:Y:S04]  /*02d0*/  STL.64 [R1+0x20], R10 ;  /* 0x0000200a01007387 */ /* 0x000fe80000100a00 */
[----:B01----:R0:W1:Y:S02]  /*02e0*/  LDS.64 R2, [R4] ;  /* 0x0000000004027984 */ /* 0x0030640000000a00 */
[----:B0-----:R-:W-:-:S02]  /*02f0*/  IMAD.U32 R4, RZ, RZ, UR4 ;  /* 0x00000004ff047e24 */ /* 0x001fc4000f8e00ff */
[----:B-1----:R2:W-:Y:S04]  /*0300*/  STL [R1+0x8], R2 ;  /* 0x0000080201007387 */ /* 0x0025e80000100800 */
[----:B---3--:R2:W-:Y:S02]  /*0310*/  STL [R1+0x18], R3 ;  /* 0x0000180301007387 */ /* 0x0085e40000100800 */
[----:B------:R-:W-:-:S07]  /*0320*/  LEPC R20, `(.L_x_3) ;  /* 0x000000001014794e */ /* 0x000fce0000000000 */
[----:B--2---:R-:W-:Y:S05]  /*0330*/  CALL.ABS.NOINC R12 ;  /* 0x000000000c007343 */ /* 0x004fea0003c00000 */
.L_x_3:
[----:B------:R-:W-:Y:S05]  /*0340*/  EXIT ;  /* 0x000000000000794d */ /* 0x000fea0003800000 */
.L_x_4:
[----:B------:R-:W-:-:S00]  /*0350*/  BRA `(.L_x_4) ;  /* 0xfffffffc00fc7947 */ /* 0x000fc0000383ffff */
[----:B------:R-:W-:-:S00]  /*0360*/  NOP ;  /* 0x0000000000007918 */ /* 0x000fc00000000000 */
        /* <DEDUP_REMOVED lines=9> */
.L_x_11:


//--------------------- .text._Z12demo1_kernelv   --------------------------
	.section	.text._Z12demo1_kernelv,"ax",@progbits
	.align	128
        .global         _Z12demo1_kernelv
        .type           _Z12demo1_kernelv,@function
        .size           _Z12demo1_kernelv,(.L_x_12 - _Z12demo1_kernelv)
        .other          _Z12demo1_kernelv,@"STO_CUDA_ENTRY STV_DEFAULT"
_Z12demo1_kernelv:
.text._Z12demo1_kernelv:
[----:B------:R-:W0:Y:S01]  /*0000*/  LDC R1, c[0x0][0x37c] ;  /* 0x0000df00ff017b82 */ /* 0x000e220000000800 */
[----:B------:R-:W1:Y:S01]  /*0010*/  S2R R3, SR_CgaCtaId ;  /* 0x0000000000037919 */ /* 0x000e620000008800 */
[----:B------:R-:W-:Y:S01]  /*0020*/  MOV R18, 0x400 ;  /* 0x0000040000127802 */ /* 0x000fe20000000f00 */
[----:B------:R-:W2:Y:S01]  /*0030*/  LDCU UR4, c[0x0][0x2f8] ;  /* 0x00005f00ff0477ac */ /* 0x000ea20008000800 */
[----:B0-----:R-:W-:Y:S01]  /*0040*/  VIADD R1, R1, 0xfffffff8 ;  /* 0xfffffff801017836 */ /* 0x001fe20000000000 */
[----:B------:R-:W0:Y:S01]  /*0050*/  S2R R5, SR_SWINHI ;  /* 0x0000000000057919 */ /* 0x000e220000002f00 */
[----:B------:R-:W-:Y:S01]  /*0060*/  MOV R2, 0x0 ;  /* 0x0000000000027802 */ /* 0x000fe20000000f00 */
[----:B------:R-:W3:Y:S03]  /*0070*/  LDCU UR5, c[0x0][0x2fc] ;  /* 0x00005f80ff0577ac */ /* 0x000ee60008000800 */
[----:B------:R4:W5:Y:S01]  /*0080*/  LDC.64 R10, c[0x4][R2] ;  /* 0x01000000020a7b82 */ /* 0x0009620000000a00 */
[----:B------:R-:W1:Y:S01]  /*0090*/  LDCU.64 UR6, c[0x4][0x8] ;  /* 0x01000100ff0677ac */ /* 0x000e620008000a00 */
[----:B--2---:R-:W-:-:S05]  /*00a0*/  IADD3 R17, P0, PT, R1, UR4, RZ ;  /* 0x0000000401117c10 */ /* 0x004fca000ff1e0ff */
[----:B---3--:R-:W-:Y:S02]  /*00b0*/  IMAD.X R16, RZ, RZ, UR5, P0 ;  /* 0x00000005ff107e24 */ /* 0x008fe400080e06ff */
[----:B------:R-:W-:Y:S02]  /*00c0*/  IMAD.MOV.U32 R6, RZ, RZ, R17 ;  /* 0x000000ffff067224 */ /* 0x000fe400078e0011 */
[----:B-1----:R-:W-:Y:S01]  /*00d0*/  IMAD.U32 R4, RZ, RZ, UR6 ;  /* 0x00000006ff047e24 */ /* 0x002fe2000f8e00ff */
[----:B------:R-:W-:Y:S02]  /*00e0*/  MOV R7, R16 ;  /* 0x0000001000077202 */ /* 0x000fe40000000f00 */
[----:B------:R-:W-:-:S04]  /*00f0*/  LEA R8, R3, R18, 0x18 ;  /* 0x0000001203087211 */ /* 0x000fc800078ec0ff */
[----:B------:R-:W-:Y:S02]  /*0100*/  MOV R8, R8 ;  /* 0x0000000800087202 */ /* 0x000fe40000000f00 */
[----:B0-----:R-:W-:Y:S01]  /*0110*/  MOV R9, R5 ;  /* 0x0000000500097202 */ /* 0x001fe20000000f00 */
[----:B------:R-:W-:-:S04]  /*0120*/  IMAD.U32 R5, RZ, RZ, UR7 ;  /* 0x00000007ff057e24 */ /* 0x000fc8000f8e00ff */
[----:B------:R4:W-:Y:S03]  /*0130*/  STL.64 [R1], R8 ;  /* 0x0000000801007387 */ /* 0x0009e60000100a00 */
[----:B------:R-:W-:-:S07]  /*0140*/  LEPC R20, `(.L_x_5) ;  /* 0x000000001014794e */ /* 0x000fce0000000000 */
[----:B----45:R-:W-:Y:S05]  /*0150*/  CALL.ABS.NOINC R10 ;  /* 0x000000000a007343 */ /* 0x030fea0003c00000 */
.L_x_5:
[----:B------:R-:W0:Y:S01]  /*0160*/  S2R R3, SR_CgaCtaId ;  /* 0x0000000000037919 */ /* 0x000e220000008800 */
[----:B------:R-:W-:Y:S01]  /*0170*/  VIADD R0, R18, 0x1800 ;  /* 0x0000180012007836 */ /* 0x000fe20000000000 */
[----:B------:R1:W2:Y:S01]  /*0180*/  LDC.64 R10, c[0x4][R2] ;  /* 0x01000000020a7b82 */ /* 0x0002a20000000a00 */
[----:B------:R-:W3:Y:S01]  /*0190*/  LDCU.64 UR4, c[0x4][0x10] ;  /* 0x01000200ff0477ac */ /* 0x000ee20008000a00 */
[----:B------:R-:W4:Y:S01]  /*01a0*/  S2R R5, SR_SWINHI ;  /* 0x0000000000057919 */ /* 0x000f220000002f00 */
[----:B------:R-:W-:Y:S01]  /*01b0*/  IMAD.MOV.U32 R6, RZ, RZ, R17 ;  /* 0x000000ffff067224 */ /* 0x000fe200078e0011 */
[----:B------:R-:W-:Y:S01]  /*01c0*/  MOV R7, R16 ;  /* 0x0000001000077202 */ /* 0x000fe20000000f00 */
[----:B---3--:R-:W-:Y:S01]  /*01d0*/  IMAD.U32 R4, RZ, RZ, UR4 ;  /* 0x00000004ff047e24 */ /* 0x008fe2000f8e00ff */
[----:B0-----:R-:W-:-:S04]  /*01e0*/  LEA R0, R3, R0, 0x18 ;  /* 0x0000000003007211 */ /* 0x001fc800078ec0ff */
[----:B------:R-:W-:Y:S02]  /*01f0*/  MOV R8, R0 ;  /* 0x0000000000087202 */ /* 0x000fe40000000f00 */
[----:B----4-:R-:W-:Y:S01]  /*0200*/  MOV R9, R5 ;  /* 0x0000000500097202 */ /* 0x010fe20000000f00 */
[----:B------:R-:W-:-:S04]  /*0210*/  IMAD.U32 R5, RZ, RZ, UR5 ;  /* 0x00000005ff057e24 */ /* 0x000fc8000f8e00ff */
[----:B------:R1:W-:Y:S03]  /*0220*/  STL.64 [R1], R8 ;  /* 0x0000000801007387 */ /* 0x0003e60000100a00 */
[----:B------:R-:W-:-:S07]  /*0230*/  LEPC R20, `(.L_x_6) ;  /* 0x000000001014794e */ /* 0x000fce0000000000 */
[----:B-12---:R-:W-:Y:S05]  /*0240*/  CALL.ABS.NOINC R10 ;  /* 0x000000000a007343 */ /* 0x006fea0003c00000 */
.L_x_6:
        /* <DEDUP_REMOVED lines=15> */
.L_x_7:
[----:B------:R-:W0:Y:S01]  /*0340*/  S2R R3, SR_CgaCtaId ;  /* 0x0000000000037919 */ /* 0x000e220000008800 */
[----:B------:R-:W-:Y:S01]  /*0350*/  VIADD R18, R18, 0x1810 ;  /* 0x0000181012127836 */ /* 0x000fe20000000000 */
[----:B------:R1:W2:Y:S01]  /*0360*/  LDC.64 R10, c[0x4][R2] ;  /* 0x01000000020a7b82 */ /* 0x0002a20000000a00 */
[----:B------:R-:W3:Y:S01]  /*0370*/  LDCU.64 UR4, c[0x4][0x20] ;  /* 0x01000400ff0477ac */ /* 0x000ee20008000a00 */
[----:B------:R-:W4:Y:S01]  /*0380*/  S2R R0, SR_SWINHI ;  /* 0x0000000000007919 */ /* 0x000f220000002f00 */
[----:B------:R-:W-:Y:S01]  /*0390*/  IMAD.MOV.U32 R6, RZ, RZ, R17 ;  /* 0x000000ffff067224 */ /* 0x000fe200078e0011 */
[----:B------:R-:W-:Y:S01]  /*03a0*/  MOV R7, R16 ;  /* 0x0000001000077202 */ /* 0x000fe20000000f00 */
[----:B---3--:R-:W-:Y:S02]  /*03b0*/  IMAD.U32 R4, RZ, RZ, UR4 ;  /* 0x00000004ff047e24 */ /* 0x008fe4000f8e00ff */
[----:B------:R-:W-:Y:S01]  /*03c0*/  IMAD.U32 R5, RZ, RZ, UR5 ;  /* 0x00000005ff057e24 */ /* 0x000fe2000f8e00ff */
[----:B0-----:R-:W-:-:S04]  /*03d0*/  LEA R3, R3, R18, 0x18 ;  /* 0x0000001203037211 */ /* 0x001fc800078ec0ff */
[----:B------:R-:W-:Y:S02]  /*03e0*/  MOV R8, R3 ;  /* 0x0000000300087202 */ /* 0x000fe40000000f00 */
[----:B----4-:R-:W-:-:S05]  /*03f0*/  MOV R9, R0 ;  /* 0x0000000000097202 */ /* 0x010fca0000000f00 */
[----:B------:R1:W-:Y:S02]  /*0400*/  STL.64 [R1], R8 ;  /* 0x0000000801007387 */ /* 0x0003e40000100a00 */
[----:B------:R-:W-:-:S07]  /*0410*/  LEPC R20, `(.L_x_8) ;  /* 0x000000001014794e */ /* 0x000fce0000000000 */
[----:B-12---:R-:W-:Y:S05]  /*0420*/  CALL.ABS.NOINC R10 ;  /* 0x000000000a007343 */ /* 0x006fea0003c00000 */
.L_x_8:
[----:B------:R-:W0:Y:S01]  /*0430*/  S2R R0, SR_TID.X ;  /* 0x0000000000007919 */ /* 0x000e220000002100 */
[----:B------:R-:W0:Y:S02]  /*0440*/  S2UR UR4, SR_CTAID.X ;  /* 0x00000000000479c3 */ /* 0x000e240000002500 */
[----:B0-----:R-:W-:-:S13]  /*0450*/  LOP3.LUT P0, RZ, R0, UR4, RZ, 0xfc, !PT ;  /* 0x0000000400ff7c12 */ /* 0x001fda000f80fcff */
[----:B------:R-:W-:Y:S05]  /*0460*/  @P0 EXIT ;  /* 0x000000000000094d */ /* 0x000fea0003800000 */
[----:B------:R-:W0:Y:S01]  /*0470*/  LDC.64 R2, c[0x4][R2] ;  /* 0x0100000002027b82 */ /* 0x000e220000000a00 */
[----:B------:R-:W1:Y:S01]  /*0480*/  LDCU.64 UR4, c[0x4][0x28] ;  /* 0x01000500ff0477ac */ /* 0x000e620008000a00 */
[----:B------:R-:W-:Y:S01]  /*0490*/  CS2R R6, SRZ ;  /* 0x0000000000067805 */ /* 0x000fe2000001ff00 */
[----:B-1----:R-:W-:Y:S02]  /*04a0*/  IMAD.U32 R4, RZ, RZ, UR4 ;  /* 0x00000004ff047e24 */ /* 0x002fe4000f8e00ff */
[----:B------:R-:W-:-:S07]  /*04b0*/  IMAD.U32 R5, RZ, RZ, UR5 ;  /* 0x00000005ff057e24 */ /* 0x000fce000f8e00ff */
[----:B------:R-:W-:-:S07]  /*04c0*/  LEPC R20, `(.L_x_9) ;  /* 0x000000001014794e */ /* 0x000fce0000000000 */
[----:B0-----:R-:W-:Y:S05]  /*04d0*/  CALL.ABS.NOINC R2 ;  /* 0x0000000002007343 */ /* 0x001fea0003c00000 */
.L_x_9:
[----:B------:R-:W-:Y:S05]  /*04e0*/  EXIT ;  /* 0x000000000000794d */ /* 0x000fea0003800000 */
.L_x_10:
        /* <DEDUP_REMOVED lines=9> */
.L_x_12:


//--------------------- .nv.global.init           --------------------------
	.section	.nv.global.init,"aw",@progbits
.nv.global.init:
	.type		$str$4,@object
	.size		$str$4,($str - $str$4)
$str$4:
        /*0000*/ 	.byte	0x52, 0x75, 0x6e, 0x20, 0x6b, 0x65, 0x72, 0x6e, 0x65, 0x6c, 0x2e, 0x0a, 0x00
	.type		$str,@object
	.size		$str,($str$2 - $str)
$str:
        /*000d*/ 	.byte	0x73, 0x74, 0x61, 0x74, 0x69, 0x63, 0x5f, 0x73, 0x68, 0x61, 0x72, 0x65, 0x64, 0x5f, 0x6d, 0x65
        /*001d*/ 	.byte	0x6d, 0x6f, 0x72, 0x79, 0x20, 0x3d, 0x20, 0x25, 0x70, 0x0a, 0x00
	.type		$str$2,@object
	.size		$str$2,($str$1 - $str$2)
$str$2:
        /*0028*/ 	.byte	0x64, 0x79, 0x6e, 0x61, 0x6d, 0x69, 0x63, 0x5f, 0x73, 0x68, 0x61, 0x72, 0x65, 0x64, 0x5f, 0x6d
        /*0038*/ 	.byte	0x65, 0x6d, 0x6f, 0x72, 0x79, 0x20, 0x3d, 0x20, 0x25, 0x70, 0x0a, 0x00
	.type		$str$1,@object
	.size		$str$1,($str$3 - $str$1)
$str$1:
        /*0044*/ 	.byte	0x73, 0x74, 0x61, 0x74, 0x69, 0x63, 0x5f, 0x73, 0x68, 0x61, 0x72, 0x65, 0x64, 0x5f, 0x6d, 0x65
        /*0054*/ 	.byte	0x6d, 0x6f, 0x72, 0x79, 0x32, 0x20, 0x3d, 0x20, 0x25, 0x70, 0x0a, 0x00
	.type		$str$3,@object
	.size		$str$3,($str$5 - $str$3)
$str$3:
        /*0060*/ 	.byte	0x64, 0x79, 0x6e, 0x61, 0x6d, 0x69, 0x63, 0x5f, 0x73, 0x68, 0x61, 0x72, 0x65, 0x64, 0x5f, 0x6d
        /*0070*/ 	.byte	0x65, 0x6d, 0x6f, 0x72, 0x79, 0x32, 0x20, 0x3d, 0x20, 0x25, 0x70, 0x0a, 0x00
	.type		$str$5,@object
	.size		$str$5,(.L_5 - $str$5)
$str$5:
        /*007d*/ 	.byte	0x25, 0x64, 0x2e, 0x25, 0x64, 0x2e, 0x20, 0x73, 0x68, 0x61, 0x72, 0x65, 0x64, 0x5f, 0x76, 0x61
        /*008d*/ 	.byte	0x6c, 0x75, 0x65, 0x31, 0x20, 0x3d, 0x20, 0x25, 0x64, 0x5b, 0x25, 0x70, 0x5d, 0x2c, 0x20, 0x73
        /*009d*/ 	.byte	0x68, 0x61, 0x72, 0x65, 0x64, 0x5f, 0x76, 0x61, 0x6c, 0x75, 0x65, 0x32, 0x20, 0x3d, 0x20, 0x25
        /*00ad*/ 	.byte	0x64, 0x5b, 0x25, 0x70, 0x5d, 0x0a, 0x00
.L_5:


//--------------------- .nv.shared._Z12demo2_kernelv --------------------------
	.section	.nv.shared._Z12demo2_kernelv,"aw",@nobits
	.sectionflags	@""
	.align	16
.nv.shared._Z12demo2_kernelv:
	.zero		1040


//--------------------- .nv.shared.reserved.0     --------------------------
	.section	.nv.shared.reserved.0,"aw",@nobits
	.weak		__nv_reservedSMEM_offset_0_alias
	.size		__nv_reservedSMEM_offset_0_alias, 0, 64
	.other		__nv_reservedSMEM_offset_0_alias,@"STO_CUDA_RESERVED_SHARED STV_DEFAULT"
__nv_reservedSMEM_offset_0_alias:
	.zero		0
	.zero		64


//--------------------- .nv.shared._Z12demo1_kernelv --------------------------
	.section	.nv.shared._Z12demo1_kernelv,"aw",@nobits
	.sectionflags	@""
	.align	16
.nv.shared._Z12demo1_kernelv:
	.zero		7184


//--------------------- .nv.constant0._Z12demo2_kernelv --------------------------
	.section	.nv.constant0._Z12demo2_kernelv,"a",@progbits
	.sectionflags	@""
	.align	4
.nv.constant0._Z12demo2_kernelv:
	.zero		896


//--------------------- .nv.constant0._Z12demo1_kernelv --------------------------
	.section	.nv.constant0._Z12demo1_kernelv,"a",@progbits
	.sectionflags	@""
	.align	4
.nv.constant0._Z12demo1_kernelv:
	.zero		896


//--------------------- SYMBOLS --------------------------

	.type		.nv.reservedSmem.offset0,@object
	.size		.nv.reservedSmem.offset0,0x4
	.type		.nv.reservedSmem.cap,@object
	.size		.nv.reservedSmem.cap,0x4
	.type		vprintf,@function
